	.headerflags	@"EF_CUDA_TEXMODE_UNIFIED EF_CUDA_64BIT_ADDRESS EF_CUDA_ACCELERATORS EF_CUDA_SM90 EF_CUDA_VIRTUAL_SM(EF_CUDA_SM90)"
	.elftype	@"ET_EXEC"


//--------------------- .nv.info                  --------------------------
	.section	.nv.info,"",@"SHT_CUDA_INFO"
	.align	4


	//----- nvinfo : EIATTR_REGCOUNT
	.align		4
        /*0000*/ 	.byte	0x04, 0x2f
        /*0002*/ 	.short	(.L_3 - .L_2)
	.align		4
.L_2:
        /*0004*/ 	.word	index@(triton_poi_fused__native_batch_norm_legit_no_training_relu_1)
        /*0008*/ 	.word	0x00000011


	//----- nvinfo : EIATTR_MIN_STACK_SIZE
	.align		4
.L_3:
        /*000c*/ 	.byte	0x04, 0x12
        /*000e*/ 	.short	(.L_5 - .L_4)
	.align		4
.L_4:
        /*0010*/ 	.word	index@(triton_poi_fused__native_batch_norm_legit_no_training_relu_1)
        /*0014*/ 	.word	0x00000000


	//----- nvinfo : EIATTR_FRAME_SIZE
	.align		4
.L_5:
        /*0018*/ 	.byte	0x04, 0x11
        /*001a*/ 	.short	(.L_7 - .L_6)
	.align		4
.L_6:
        /*001c*/ 	.word	index@(triton_poi_fused__native_batch_norm_legit_no_training_relu_1)
        /*0020*/ 	.word	0x00000000


	//----- nvinfo : EIATTR_MIN_STACK_SIZE
	.align		4
.L_7:
        /*0024*/ 	.byte	0x04, 0x12
        /*0026*/ 	.short	(.L_9 - .L_8)
	.align		4
.L_8:
        /*0028*/ 	.word	index@(triton_poi_fused__native_batch_norm_legit_no_training_relu_1)
        /*002c*/ 	.word	0x00000000
.L_9:


//--------------------- .nv.info.triton_poi_fused__native_batch_norm_legit_no_training_relu_1 --------------------------
	.section	.nv.info.triton_poi_fused__native_batch_norm_legit_no_training_relu_1,"",@"SHT_CUDA_INFO"
	.sectionflags	@""
	.align	4


	//----- nvinfo : EIATTR_CUDA_API_VERSION
	.align		4
        /*0000*/ 	.byte	0x04, 0x37
        /*0002*/ 	.short	(.L_11 - .L_10)
.L_10:
        /*0004*/ 	.word	0x0000007c


	//----- nvinfo : EIATTR_KPARAM_INFO
	.align		4
.L_11:
        /*0008*/ 	.byte	0x04, 0x17
        /*000a*/ 	.short	(.L_13 - .L_12)
.L_12:
        /*000c*/ 	.word	0x00000000
        /*0010*/ 	.short	0x0006
        /*0012*/ 	.short	0x0030
        /*0014*/ 	.byte	0x00, 0xf0, 0x11, 0x00


	//----- nvinfo : EIATTR_KPARAM_INFO
	.align		4
.L_13:
        /*0018*/ 	.byte	0x04, 0x17
        /*001a*/ 	.short	(.L_15 - .L_14)
.L_14:
        /*001c*/ 	.word	0x00000000
        /*0020*/ 	.short	0x0005
        /*0022*/ 	.short	0x0028
        /*0024*/ 	.byte	0x00, 0xf4, 0x21, 0x00


	//----- nvinfo : EIATTR_KPARAM_INFO
	.align		4
.L_15:
        /*0028*/ 	.byte	0x04, 0x17
        /*002a*/ 	.short	(.L_17 - .L_16)
.L_16:
        /*002c*/ 	.word	0x00000000
        /*0030*/ 	.short	0x0004
        /*0032*/ 	.short	0x0020
        /*0034*/ 	.byte	0x00, 0xf4, 0x21, 0x00


	//----- nvinfo : EIATTR_KPARAM_INFO
	.align		4
.L_17:
        /*0038*/ 	.byte	0x04, 0x17
        /*003a*/ 	.short	(.L_19 - .L_18)
.L_18:
        /*003c*/ 	.word	0x00000000
        /*0040*/ 	.short	0x0003
        /*0042*/ 	.short	0x0018
        /*0044*/ 	.byte	0x00, 0xf4, 0x21, 0x00


	//----- nvinfo : EIATTR_KPARAM_INFO
	.align		4
.L_19:
        /*0048*/ 	.byte	0x04, 0x17
        /*004a*/ 	.short	(.L_21 - .L_20)
.L_20:
        /*004c*/ 	.word	0x00000000
        /*0050*/ 	.short	0x0002
        /*0052*/ 	.short	0x0010
        /*0054*/ 	.byte	0x00, 0xf4, 0x21, 0x00


	//----- nvinfo : EIATTR_KPARAM_INFO
	.align		4
.L_21:
        /*0058*/ 	.byte	0x04, 0x17
        /*005a*/ 	.short	(.L_23 - .L_22)
.L_22:
        /*005c*/ 	.word	0x00000000
        /*0060*/ 	.short	0x0001
        /*0062*/ 	.short	0x0008
        /*0064*/ 	.byte	0x00, 0xf4, 0x21, 0x00


	//----- nvinfo : EIATTR_KPARAM_INFO
	.align		4
.L_23:
        /*0068*/ 	.byte	0x04, 0x17
        /*006a*/ 	.short	(.L_25 - .L_24)
.L_24:
        /*006c*/ 	.word	0x00000000
        /*0070*/ 	.short	0x0000
        /*0072*/ 	.short	0x0000
        /*0074*/ 	.byte	0x00, 0xf4, 0x21, 0x00


	//----- nvinfo : EIATTR_SPARSE_MMA_MASK
	.align		4
.L_25:
        /*0078*/ 	.byte	0x03, 0x50
        /*007a*/ 	.short	0x0000


	//----- nvinfo : EIATTR_MAXREG_COUNT
	.align		4
        /*007c*/ 	.byte	0x03, 0x1b
        /*007e*/ 	.short	0x00ff


	//----- nvinfo : EIATTR_EXIT_INSTR_OFFSETS
	.align		4
        /*0080*/ 	.byte	0x04, 0x1c
        /*0082*/ 	.short	(.L_27 - .L_26)


	//   ....[0]....
.L_26:
        /*0084*/ 	.word	0x00000350


	//----- nvinfo : EIATTR_REQNTID
	.align		4
.L_27:
        /*0088*/ 	.byte	0x04, 0x10
        /*008a*/ 	.short	(.L_29 - .L_28)
.L_28:
        /*008c*/ 	.word	0x00000100
        /*0090*/ 	.word	0x00000001
        /*0094*/ 	.word	0x00000001


	//----- nvinfo : EIATTR_CBANK_PARAM_SIZE
	.align		4
.L_29:
        /*0098*/ 	.byte	0x03, 0x19
        /*009a*/ 	.short	0x0034


	//----- nvinfo : EIATTR_PARAM_CBANK
	.align		4
        /*009c*/ 	.byte	0x04, 0x0a
        /*009e*/ 	.short	(.L_31 - .L_30)
	.align		4
.L_30:
        /*00a0*/ 	.word	index@(.nv.constant0.triton_poi_fused__native_batch_norm_legit_no_training_relu_1)
        /*00a4*/ 	.short	0x0210
        /*00a6*/ 	.short	0x0034


	//----- nvinfo : EIATTR_SW_WAR
	.align		4
.L_31:
        /*00a8*/ 	.byte	0x04, 0x36
        /*00aa*/ 	.short	(.L_33 - .L_32)
.L_32:
        /*00ac*/ 	.word	0x00000008
.L_33:


//--------------------- .nv.callgraph             --------------------------
	.section	.nv.callgraph,"",@"SHT_CUDA_CALLGRAPH"
	.align	4
	.sectionentsize	8
	.align		4
        /*0000*/ 	.word	0x00000000
	.align		4
        /*0004*/ 	.word	0xffffffff
	.align		4
        /*0008*/ 	.word	0x00000000
	.align		4
        /*000c*/ 	.word	0xfffffffe
	.align		4
        /*0010*/ 	.word	0x00000000
	.align		4
        /*0014*/ 	.word	0xfffffffd
	.align		4
        /*0018*/ 	.word	0x00000000
	.align		4
        /*001c*/ 	.word	0xfffffffc


//--------------------- .nv.constant4             --------------------------
	.section	.nv.constant4,"a",@progbits
	.align	8
	.align		8
.nv.constant4:
        /*0000*/ 	.dword	_$_str
	.align		8
        /*0008*/ 	.dword	_$_str_$_2


//--------------------- .text.triton_poi_fused__native_batch_norm_legit_no_training_relu_1 --------------------------
	.section	.text.triton_poi_fused__native_batch_norm_legit_no_training_relu_1,"ax",@progbits
	.align	128
        .global         triton_poi_fused__native_batch_norm_legit_no_training_relu_1
        .type           triton_poi_fused__native_batch_norm_legit_no_training_relu_1,@function
        .size           triton_poi_fused__native_batch_norm_legit_no_training_relu_1,(.L_x_1 - triton_poi_fused__native_batch_norm_legit_no_training_relu_1)
        .other          triton_poi_fused__native_batch_norm_legit_no_training_relu_1,@"STO_CUDA_ENTRY STV_DEFAULT"
triton_poi_fused__native_batch_norm_legit_no_training_relu_1:
.text.triton_poi_fused__native_batch_norm_legit_no_training_relu_1:
[----:B------:R-:W-:Y:S01]  /*0000*/  LDC R1, c[0x0][0x28] ;  /* 0x00000a00ff017b82 */ /* 0x000fe20000000800 */
[----:B------:R-:W1:Y:S07]  /*0010*/  S2R R0, SR_TID.X ;  /* 0x0000000000007919 */ /* 0x000e6e0000002100 */
[----:B------:R-:W2:Y:S01]  /*0020*/  LDC.64 R6, c[0x0][0x220] ;  /* 0x00008800ff067b82 */ /* 0x000ea20000000a00 */
[----:B------:R-:W-:Y:S01]  /*0030*/  ULDC.64 UR4, c[0x0][0x208] ;  /* 0x0000820000047ab9 */ /* 0x000fe20000000a00 */
[----:B------:R-:W3:Y:S06]  /*0040*/  S2R R5, SR_CTAID.X ;  /* 0x0000000000057919 */ /* 0x000eec0000002500 */
[----:B------:R-:W4:Y:S08]  /*0050*/  LDC.64 R8, c[0x0][0x228] ;  /* 0x00008a00ff087b82 */ /* 0x000f300000000a00 */
[----:B------:R-:W5:Y:S01]  /*0060*/  LDC.64 R10, c[0x0][0x230] ;  /* 0x00008c00ff0a7b82 */ /* 0x000f620000000a00 */
[----:B-1----:R-:W-:-:S02]  /*0070*/  SHF.L.U32 R0, R0, 0x1, RZ ;  /* 0x0000000100007819 */ /* 0x002fc400000006ff */
[----:B---3--:R-:W-:Y:S02]  /*0080*/  SHF.R.S32.HI R3, RZ, 0x16, R5 ;  /* 0x00000016ff037819 */ /* 0x008fe40000011405 */
[----:B------:R-:W-:Y:S02]  /*0090*/  LOP3.LUT R0, R0, 0x1fe, RZ, 0xc0, !PT ;  /* 0x000001fe00007812 */ /* 0x000fe400078ec0ff */
[----:B------:R-:W-:Y:S02]  /*00a0*/  SGXT R3, R3, 0x1 ;  /* 0x000000010303781a */ /* 0x000fe40000000200 */
[----:B------:R-:W-:Y:S02]  /*00b0*/  LEA R0, R5, R0, 0x9 ;  /* 0x0000000005007211 */ /* 0x000fe400078e48ff */
[----:B------:R-:W1:Y:S02]  /*00c0*/  LDC.64 R4, c[0x0][0x218] ;  /* 0x00008600ff047b82 */ /* 0x000e640000000a00 */
[----:B------:R-:W-:-:S04]  /*00d0*/  LEA.HI R3, R3, R0, RZ, 0xc ;  /* 0x0000000003037211 */ /* 0x000fc800078f60ff */
[----:B------:R-:W-:-:S04]  /*00e0*/  SHF.R.S32.HI R3, RZ, 0xc, R3 ;  /* 0x0000000cff037819 */ /* 0x000fc80000011403 */
[----:B------:R-:W-:-:S04]  /*00f0*/  LEA.HI R2, R3, R3, RZ, 0x6 ;  /* 0x0000000303027211 */ /* 0x000fc800078f30ff */
[----:B------:R-:W-:-:S04]  /*0100*/  LOP3.LUT R2, R2, 0xffffffc0, RZ, 0xc0, !PT ;  /* 0xffffffc002027812 */ /* 0x000fc800078ec0ff */
[----:B------:R-:W-:Y:S02]  /*0110*/  IADD3 R13, R3, -R2, RZ ;  /* 0x80000002030d7210 */ /* 0x000fe40007ffe0ff */
[----:B------:R-:W3:Y:S03]  /*0120*/  LDC.64 R2, c[0x0][0x210] ;  /* 0x00008400ff027b82 */ /* 0x000ee60000000a00 */
[----:B--2---:R-:W-:-:S06]  /*0130*/  IMAD.WIDE R6, R13, 0x4, R6 ;  /* 0x000000040d067825 */ /* 0x004fcc00078e0206 */
[----:B------:R-:W2:Y:S01]  /*0140*/  LDG.E.EL R6, desc[UR4][R6.64] ;  /* 0x0000000406067981 */ /* 0x000ea2000c2e1900 */
[----:B-1----:R-:W-:-:S05]  /*0150*/  IMAD.WIDE R4, R13, 0x4, R4 ;  /* 0x000000040d047825 */ /* 0x002fca00078e0204 */
[----:B------:R1:W2:Y:S01]  /*0160*/  LDG.E.EL R12, desc[UR4][R4.64] ;  /* 0x00000004040c7981 */ /* 0x0002a2000c2e1900 */
[----:B---3--:R-:W-:Y:S01]  /*0170*/  IMAD.WIDE R2, R0, 0x4, R2 ;  /* 0x0000000400027825 */ /* 0x008fe200078e0202 */
[----:B------:R-:W-:Y:S01]  /*0180*/  HFMA2.MMA R14, -RZ, RZ, 1.625, 0 ;  /* 0x3e800000ff0e7435 */ /* 0x000fe200000001ff */
[----:B-1----:R-:W1:Y:S04]  /*0190*/  LDC.64 R4, c[0x0][0x238] ;  /* 0x00008e00ff047b82 */ /* 0x002e680000000a00 */
[----:B------:R-:W3:Y:S01]  /*01a0*/  LDG.E.64 R2, desc[UR4][R2.64] ;  /* 0x0000000402027981 */ /* 0x000ee2000c1e1b00 */
[----:B----4-:R-:W-:-:S04]  /*01b0*/  IMAD.WIDE R8, R13, 0x4, R8 ;  /* 0x000000040d087825 */ /* 0x010fc800078e0208 */
[----:B-----5:R-:W-:Y:S02]  /*01c0*/  IMAD.WIDE R10, R13, 0x4, R10 ;  /* 0x000000040d0a7825 */ /* 0x020fe400078e020a */
[----:B------:R-:W4:Y:S04]  /*01d0*/  LDG.E.EL R8, desc[UR4][R8.64] ;  /* 0x0000000408087981 */ /* 0x000f28000c2e1900 */
[----:B------:R-:W4:Y:S01]  /*01e0*/  LDG.E.EL R11, desc[UR4][R10.64] ;  /* 0x000000040a0b7981 */ /* 0x000f22000c2e1900 */
[----:B-1----:R-:W-:-:S04]  /*01f0*/  IMAD.WIDE R4, R0, 0x4, R4 ;  /* 0x0000000400047825 */ /* 0x002fc800078e0204 */
[----:B--2---:R-:W-:-:S04]  /*0200*/  FADD R6, R6, 9.9999997473787516356e-06 ;  /* 0x3727c5ac06067421 */ /* 0x004fc80000000000 */
[----:B------:R-:W1:Y:S02]  /*0210*/  MUFU.SQRT R7, R6 ;  /* 0x0000000600077308 */ /* 0x000e640000002000 */
[C---:B-1----:R-:W-:Y:S02]  /*0220*/  FSETP.GT.AND P0, PT, R7.reuse, 8.50705917302346158658e+37, PT ;  /* 0x7e8000000700780b */ /* 0x042fe40003f04000 */
[----:B------:R-:W-:-:S11]  /*0230*/  FSETP.GEU.AND P1, PT, R7, 1.175494350822287508e-38, PT ;  /* 0x008000000700780b */ /* 0x000fd60003f2e000 */
[----:B------:R-:W-:-:S04]  /*0240*/  @P0 FMUL R7, R7, 0.25 ;  /* 0x3e80000007070820 */ /* 0x000fc80000400000 */
[----:B------:R-:W-:-:S06]  /*0250*/  @!P1 FMUL R7, R7, 16777216 ;  /* 0x4b80000007079820 */ /* 0x000fcc0000400000 */
[----:B------:R-:W1:Y:S01]  /*0260*/  MUFU.RCP R7, R7 ;  /* 0x0000000700077308 */ /* 0x000e620000001000 */
[----:B------:R-:W-:Y:S01]  /*0270*/  FSEL R14, R14, 1, P0 ;  /* 0x3f8000000e0e7808 */ /* 0x000fe20000000000 */
[----:B---3--:R-:W-:-:S04]  /*0280*/  FADD R2, R2, -R12 ;  /* 0x8000000c02027221 */ /* 0x008fc80000000000 */
[----:B------:R-:W-:Y:S01]  /*0290*/  @!P1 FMUL R14, R14, 16777216 ;  /* 0x4b8000000e0e9820 */ /* 0x000fe20000400000 */
[----:B------:R-:W-:-:S03]  /*02a0*/  FADD R3, R3, -R12 ;  /* 0x8000000c03037221 */ /* 0x000fc60000000000 */
[----:B-1----:R-:W-:-:S04]  /*02b0*/  FMUL R14, R7, R14 ;  /* 0x0000000e070e7220 */ /* 0x002fc80000400000 */
[-C--:B------:R-:W-:Y:S01]  /*02c0*/  FMUL R2, R2, R14.reuse ;  /* 0x0000000e02027220 */ /* 0x080fe20000400000 */
[----:B------:R-:W-:-:S03]  /*02d0*/  FMUL R14, R3, R14 ;  /* 0x0000000e030e7220 */ /* 0x000fc60000400000 */
[C-C-:B----4-:R-:W-:Y:S01]  /*02e0*/  FFMA R2, R8.reuse, R2, R11.reuse ;  /* 0x0000000208027223 */ /* 0x150fe2000000000b */
[----:B------:R-:W-:-:S04]  /*02f0*/  FFMA R14, R8, R14, R11 ;  /* 0x0000000e080e7223 */ /* 0x000fc8000000000b */
[----:B------:R-:W-:Y:S02]  /*0300*/  FSETP.GEU.AND P0, PT, R2, RZ, PT ;  /* 0x000000ff0200720b */ /* 0x000fe40003f0e000 */
[----:B------:R-:W-:Y:S02]  /*0310*/  FSETP.GEU.AND P1, PT, R14, RZ, PT ;  /* 0x000000ff0e00720b */ /* 0x000fe40003f2e000 */
[----:B------:R-:W-:Y:S02]  /*0320*/  FSEL R2, R2, RZ, P0 ;  /* 0x000000ff02027208 */ /* 0x000fe40000000000 */
[----:B------:R-:W-:-:S05]  /*0330*/  FSEL R3, R14, RZ, P1 ;  /* 0x000000ff0e037208 */ /* 0x000fca0000800000 */
[----:B------:R-:W-:Y:S01]  /*0340*/  STG.E.64 desc[UR4][R4.64], R2 ;  /* 0x0000000204007986 */ /* 0x000fe2000c101b04 */
[----:B------:R-:W-:Y:S05]  /*0350*/  EXIT ;  /* 0x000000000000794d */ /* 0x000fea0003800000 */
.L_x_0:
[----:B------:R-:W-:-:S00]  /*0360*/  BRA `(.L_x_0) ;  /* 0xfffffffc00fc7947 */ /* 0x000fc0000383ffff */
[----:B------:R-:W-:-:S00]  /*0370*/  NOP ;  /* 0x0000000000007918 */ /* 0x000fc00000000000 */
        /* <DEDUP_REMOVED lines=8> */
.L_x_1:


//--------------------- .nv.global.init           --------------------------
	.section	.nv.global.init,"aw",@progbits
.nv.global.init:
	.type		_$_str,@object
	.size		_$_str,(_$_str_$_2 - _$_str)
_$_str:
        /*0000*/ 	.byte	0x5f, 0x5f, 0x43, 0x55, 0x44, 0x41, 0x5f, 0x46, 0x54, 0x5a, 0x00
	.type		_$_str_$_2,@object
	.size		_$_str_$_2,(.L_1 - _$_str_$_2)
_$_str_$_2:
        /*000b*/ 	.byte	0x5f, 0x5f, 0x43, 0x55, 0x44, 0x41, 0x5f, 0x50, 0x52, 0x45, 0x43, 0x5f, 0x53, 0x51, 0x52, 0x54
        /*001b*/ 	.byte	0x00
.L_1:


//--------------------- .nv.constant0.triton_poi_fused__native_batch_norm_legit_no_training_relu_1 --------------------------
	.section	.nv.constant0.triton_poi_fused__native_batch_norm_legit_no_training_relu_1,"a",@progbits
	.sectionflags	@""
	.align	4
.nv.constant0.triton_poi_fused__native_batch_norm_legit_no_training_relu_1:
	.zero		580
